//
// Generated by NVIDIA NVVM Compiler
//
// Compiler Build ID: CL-36424714
// Cuda compilation tools, release 13.0, V13.0.88
// Based on NVVM 20.0.0
//

.version 9.0
.target sm_100
.address_size 64

	// .globl	_Z5helloPcPi

.visible .entry _Z5helloPcPi(
	.param .u64 .ptr .align 1 _Z5helloPcPi_param_0,
	.param .u64 .ptr .align 1 _Z5helloPcPi_param_1
)
{
	.reg .b16 	%rs<4>;
	.reg .b32 	%r<2>;
	.reg .b64 	%rd<9>;

	ld.param.u64 	%rd1, [_Z5helloPcPi_param_0];
	ld.param.u64 	%rd2, [_Z5helloPcPi_param_1];
	cvta.to.global.u64 	%rd3, %rd1;
	cvta.to.global.u64 	%rd4, %rd2;
	mov.u32 	%r1, %tid.x;
	cvt.u64.u32 	%rd5, %r1;
	mul.wide.u32 	%rd6, %r1, 4;
	add.s64 	%rd7, %rd4, %rd6;
	ld.global.u8 	%rs1, [%rd7];
	add.s64 	%rd8, %rd3, %rd5;
	ld.global.u8 	%rs2, [%rd8];
	add.s16 	%rs3, %rs2, %rs1;
	st.global.u8 	[%rd8], %rs3;
	ret;

}
	// .globl	_Z6VecAddPfS_S_
.visible .entry _Z6VecAddPfS_S_(
	.param .u64 .ptr .align 1 _Z6VecAddPfS_S__param_0,
	.param .u64 .ptr .align 1 _Z6VecAddPfS_S__param_1,
	.param .u64 .ptr .align 1 _Z6VecAddPfS_S__param_2
)
{
	.reg .b32 	%r<2>;
	.reg .b32 	%f<4>;
	.reg .b64 	%rd<11>;

	ld.param.u64 	%rd1, [_Z6VecAddPfS_S__param_0];
	ld.param.u64 	%rd2, [_Z6VecAddPfS_S__param_1];
	ld.param.u64 	%rd3, [_Z6VecAddPfS_S__param_2];
	cvta.to.global.u64 	%rd4, %rd3;
	cvta.to.global.u64 	%rd5, %rd2;
	cvta.to.global.u64 	%rd6, %rd1;
	mov.u32 	%r1, %tid.x;
	mul.wide.u32 	%rd7, %r1, 4;
	add.s64 	%rd8, %rd6, %rd7;
	ld.global.f32 	%f1, [%rd8];
	add.s64 	%rd9, %rd5, %rd7;
	ld.global.f32 	%f2, [%rd9];
	add.f32 	%f3, %f1, %f2;
	add.s64 	%rd10, %rd4, %rd7;
	st.global.f32 	[%rd10], %f3;
	ret;

}


// ===== COMPILED SASS (sm_100) =====

	.target	sm_100

	.elftype	@"ET_EXEC"


//--------------------- .note.nv.tkinfo           --------------------------
	.section	.note.nv.tkinfo,"",@"SHT_NOTE"
	.sectionflags	@"SHF_NOTE_NV_TKINFO"
	.tkinfo
        /*0018*/ 	.word	0x00000002
        /*0030*/ 	.string	""
        /*0030*/ 	.string	"ptxas"
        /*0030*/ 	.string	"Cuda compilation tools, release 13.0, V13.0.88"
        /*0030*/ 	.string	"Build cuda_13.0.r13.0/compiler.36424714_0"
        /*0030*/ 	.string	"-arch sm_100 -m 64 "



//--------------------- .note.nv.cuinfo           --------------------------
	.section	.note.nv.cuinfo,"",@"SHT_NOTE"
	.sectionflags	@"SHF_NOTE_NV_CUINFO"
        /*0018*/ 	.short	0x0002
        /*001a*/ 	.short	0x0064
        /*001c*/ 	.short	0x0082
	.zero		2


//--------------------- .nv.info                  --------------------------
	.section	.nv.info,"",@"SHT_CUDA_INFO"
	.align	4


	//----- nvinfo : EIATTR_REGCOUNT
	.align		4
        /*0000*/ 	.byte	0x04, 0x2f
        /*0002*/ 	.short	(.L_1 - .L_0)
	.align		4
.L_0:
        /*0004*/ 	.word	index@(_Z5helloPcPi)
        /*0008*/ 	.word	0x0000000a


	//----- nvinfo : EIATTR_FRAME_SIZE
	.align		4
.L_1:
        /*000c*/ 	.byte	0x04, 0x11
        /*000e*/ 	.short	(.L_3 - .L_2)
	.align		4
.L_2:
        /*0010*/ 	.word	index@(_Z5helloPcPi)
        /*0014*/ 	.word	0x00000000


	//----- nvinfo : EIATTR_REGCOUNT
	.align		4
.L_3:
        /*0018*/ 	.byte	0x04, 0x2f
        /*001a*/ 	.short	(.L_5 - .L_4)
	.align		4
.L_4:
        /*001c*/ 	.word	index@(_Z6VecAddPfS_S_)
        /*0020*/ 	.word	0x0000000c


	//----- nvinfo : EIATTR_FRAME_SIZE
	.align		4
.L_5:
        /*0024*/ 	.byte	0x04, 0x11
        /*0026*/ 	.short	(.L_7 - .L_6)
	.align		4
.L_6:
        /*0028*/ 	.word	index@(_Z6VecAddPfS_S_)
        /*002c*/ 	.word	0x00000000


	//----- nvinfo : EIATTR_MIN_STACK_SIZE
	.align		4
.L_7:
        /*0030*/ 	.byte	0x04, 0x12
        /*0032*/ 	.short	(.L_9 - .L_8)
	.align		4
.L_8:
        /*0034*/ 	.word	index@(_Z6VecAddPfS_S_)
        /*0038*/ 	.word	0x00000000


	//----- nvinfo : EIATTR_MIN_STACK_SIZE
	.align		4
.L_9:
        /*003c*/ 	.byte	0x04, 0x12
        /*003e*/ 	.short	(.L_11 - .L_10)
	.align		4
.L_10:
        /*0040*/ 	.word	index@(_Z5helloPcPi)
        /*0044*/ 	.word	0x00000000
.L_11:


//--------------------- .nv.compat                --------------------------
	.section	.nv.compat,"",@"SHT_CUDA_COMPAT_INFO"
	.align	4
        /*0000*/ 	.byte	0x02, 0x09, 0x00, 0x00, 0x02, 0x02, 0x01, 0x00, 0x02, 0x05, 0x05, 0x00, 0x03, 0x07, 0x01, 0x01
        /*0010*/ 	.byte	0x02, 0x03, 0x00, 0x00, 0x02, 0x06, 0x01, 0x00, 0x04, 0x0b, 0x08, 0x00, 0x09, 0x00, 0x00, 0x00
        /*0020*/ 	.byte	0x00, 0x00, 0x00, 0x00


//--------------------- .nv.info._Z6VecAddPfS_S_  --------------------------
	.section	.nv.info._Z6VecAddPfS_S_,"",@"SHT_CUDA_INFO"
	.sectionflags	@""
	.align	4


	//----- nvinfo : EIATTR_CUDA_API_VERSION
	.align		4
        /*0000*/ 	.byte	0x04, 0x37
        /*0002*/ 	.short	(.L_13 - .L_12)
.L_12:
        /*0004*/ 	.word	0x00000082


	//----- nvinfo : EIATTR_KPARAM_INFO
	.align		4
.L_13:
        /*0008*/ 	.byte	0x04, 0x17
        /*000a*/ 	.short	(.L_15 - .L_14)
.L_14:
        /*000c*/ 	.word	0x00000000
        /*0010*/ 	.short	0x0002
        /*0012*/ 	.short	0x0010
        /*0014*/ 	.byte	0x00, 0xf5, 0x21, 0x00


	//----- nvinfo : EIATTR_KPARAM_INFO
	.align		4
.L_15:
        /*0018*/ 	.byte	0x04, 0x17
        /*001a*/ 	.short	(.L_17 - .L_16)
.L_16:
        /*001c*/ 	.word	0x00000000
        /*0020*/ 	.short	0x0001
        /*0022*/ 	.short	0x0008
        /*0024*/ 	.byte	0x00, 0xf5, 0x21, 0x00


	//----- nvinfo : EIATTR_KPARAM_INFO
	.align		4
.L_17:
        /*0028*/ 	.byte	0x04, 0x17
        /*002a*/ 	.short	(.L_19 - .L_18)
.L_18:
        /*002c*/ 	.word	0x00000000
        /*0030*/ 	.short	0x0000
        /*0032*/ 	.short	0x0000
        /*0034*/ 	.byte	0x00, 0xf5, 0x21, 0x00


	//----- nvinfo : EIATTR_SPARSE_MMA_MASK
	.align		4
.L_19:
        /*0038*/ 	.byte	0x03, 0x50
        /*003a*/ 	.short	0x0000


	//----- nvinfo : EIATTR_MAXREG_COUNT
	.align		4
        /*003c*/ 	.byte	0x03, 0x1b
        /*003e*/ 	.short	0x00ff


	//----- nvinfo : EIATTR_MERCURY_ISA_VERSION
	.align		4
        /*0040*/ 	.byte	0x03, 0x5f
        /*0042*/ 	.short	0x0101


	//----- nvinfo : EIATTR_VRC_CTA_INIT_COUNT
	.align		4
        /*0044*/ 	.byte	0x02, 0x4a
	.zero		1
	.zero		1


	//----- nvinfo : EIATTR_EXIT_INSTR_OFFSETS
	.align		4
        /*0048*/ 	.byte	0x04, 0x1c
        /*004a*/ 	.short	(.L_21 - .L_20)


	//   ....[0]....
.L_20:
        /*004c*/ 	.word	0x000000d0


	//----- nvinfo : EIATTR_CBANK_PARAM_SIZE
	.align		4
.L_21:
        /*0050*/ 	.byte	0x03, 0x19
        /*0052*/ 	.short	0x0018


	//----- nvinfo : EIATTR_PARAM_CBANK
	.align		4
        /*0054*/ 	.byte	0x04, 0x0a
        /*0056*/ 	.short	(.L_23 - .L_22)
	.align		4
.L_22:
        /*0058*/ 	.word	index@(.nv.constant0._Z6VecAddPfS_S_)
        /*005c*/ 	.short	0x0380
        /*005e*/ 	.short	0x0018


	//----- nvinfo : EIATTR_SW_WAR
	.align		4
.L_23:
        /*0060*/ 	.byte	0x04, 0x36
        /*0062*/ 	.short	(.L_25 - .L_24)
.L_24:
        /*0064*/ 	.word	0x00000008
.L_25:


//--------------------- .nv.info._Z5helloPcPi     --------------------------
	.section	.nv.info._Z5helloPcPi,"",@"SHT_CUDA_INFO"
	.sectionflags	@""
	.align	4


	//----- nvinfo : EIATTR_CUDA_API_VERSION
	.align		4
        /*0000*/ 	.byte	0x04, 0x37
        /*0002*/ 	.short	(.L_27 - .L_26)
.L_26:
        /*0004*/ 	.word	0x00000082


	//----- nvinfo : EIATTR_KPARAM_INFO
	.align		4
.L_27:
        /*0008*/ 	.byte	0x04, 0x17
        /*000a*/ 	.short	(.L_29 - .L_28)
.L_28:
        /*000c*/ 	.word	0x00000000
        /*0010*/ 	.short	0x0001
        /*0012*/ 	.short	0x0008
        /*0014*/ 	.byte	0x00, 0xf5, 0x21, 0x00


	//----- nvinfo : EIATTR_KPARAM_INFO
	.align		4
.L_29:
        /*0018*/ 	.byte	0x04, 0x17
        /*001a*/ 	.short	(.L_31 - .L_30)
.L_30:
        /*001c*/ 	.word	0x00000000
        /*0020*/ 	.short	0x0000
        /*0022*/ 	.short	0x0000
        /*0024*/ 	.byte	0x00, 0xf5, 0x21, 0x00


	//----- nvinfo : EIATTR_SPARSE_MMA_MASK
	.align		4
.L_31:
        /*0028*/ 	.byte	0x03, 0x50
        /*002a*/ 	.short	0x0000


	//----- nvinfo : EIATTR_MAXREG_COUNT
	.align		4
        /*002c*/ 	.byte	0x03, 0x1b
        /*002e*/ 	.short	0x00ff


	//----- nvinfo : EIATTR_MERCURY_ISA_VERSION
	.align		4
        /*0030*/ 	.byte	0x03, 0x5f
        /*0032*/ 	.short	0x0101


	//----- nvinfo : EIATTR_VRC_CTA_INIT_COUNT
	.align		4
        /*0034*/ 	.byte	0x02, 0x4a
	.zero		1
	.zero		1


	//----- nvinfo : EIATTR_EXIT_INSTR_OFFSETS
	.align		4
        /*0038*/ 	.byte	0x04, 0x1c
        /*003a*/ 	.short	(.L_33 - .L_32)


	//   ....[0]....
.L_32:
        /*003c*/ 	.word	0x000000c0


	//----- nvinfo : EIATTR_CBANK_PARAM_SIZE
	.align		4
.L_33:
        /*0040*/ 	.byte	0x03, 0x19
        /*0042*/ 	.short	0x0010


	//----- nvinfo : EIATTR_PARAM_CBANK
	.align		4
        /*0044*/ 	.byte	0x04, 0x0a
        /*0046*/ 	.short	(.L_35 - .L_34)
	.align		4
.L_34:
        /*0048*/ 	.word	index@(.nv.constant0._Z5helloPcPi)
        /*004c*/ 	.short	0x0380
        /*004e*/ 	.short	0x0010


	//----- nvinfo : EIATTR_SW_WAR
	.align		4
.L_35:
        /*0050*/ 	.byte	0x04, 0x36
        /*0052*/ 	.short	(.L_37 - .L_36)
.L_36:
        /*0054*/ 	.word	0x00000008
.L_37:


//--------------------- .nv.callgraph             --------------------------
	.section	.nv.callgraph,"",@"SHT_CUDA_CALLGRAPH"
	.align	4
	.sectionentsize	8
	.align		4
        /*0000*/ 	.word	0x00000000
	.align		4
        /*0004*/ 	.word	0xffffffff
	.align		4
        /*0008*/ 	.word	0x00000000
	.align		4
        /*000c*/ 	.word	0xfffffffe
	.align		4
        /*0010*/ 	.word	0x00000000
	.align		4
        /*0014*/ 	.word	0xfffffffd
	.align		4
        /*0018*/ 	.word	0x00000000
	.align		4
        /*001c*/ 	.word	0xfffffffc


//--------------------- .text._Z6VecAddPfS_S_     --------------------------
	.section	.text._Z6VecAddPfS_S_,"ax",@progbits
	.align	128
        .global         _Z6VecAddPfS_S_
        .type           _Z6VecAddPfS_S_,@function
        .size           _Z6VecAddPfS_S_,(.L_x_2 - _Z6VecAddPfS_S_)
        .other          _Z6VecAddPfS_S_,@"STO_CUDA_ENTRY STV_DEFAULT"
_Z6VecAddPfS_S_:
.text._Z6VecAddPfS_S_:
[----:B------:R-:W-:Y:S01]  /*0000*/  LDC R1, c[0x0][0x37c] ;  /* 0x0000df00ff017b82 */ /* 0x000fe20000000800 */
[----:B------:R-:W0:Y:S07]  /*0010*/  S2R R9, SR_TID.X ;  /* 0x0000000000097919 */ /* 0x000e2e0000002100 */
[----:B------:R-:W0:Y:S01]  /*0020*/  LDC.64 R2, c[0x0][0x380] ;  /* 0x0000e000ff027b82 */ /* 0x000e220000000a00 */
[----:B------:R-:W1:Y:S07]  /*0030*/  LDCU.64 UR4, c[0x0][0x358] ;  /* 0x00006b00ff0477ac */ /* 0x000e6e0008000a00 */
[----:B------:R-:W2:Y:S08]  /*0040*/  LDC.64 R4, c[0x0][0x388] ;  /* 0x0000e200ff047b82 */ /* 0x000eb00000000a00 */
[----:B------:R-:W3:Y:S01]  /*0050*/  LDC.64 R6, c[0x0][0x390] ;  /* 0x0000e400ff067b82 */ /* 0x000ee20000000a00 */
[----:B0-----:R-:W-:-:S04]  /*0060*/  IMAD.WIDE.U32 R2, R9, 0x4, R2 ;  /* 0x0000000409027825 */ /* 0x001fc800078e0002 */
[C---:B--2---:R-:W-:Y:S02]  /*0070*/  IMAD.WIDE.U32 R4, R9.reuse, 0x4, R4 ;  /* 0x0000000409047825 */ /* 0x044fe400078e0004 */
[----:B-1----:R-:W2:Y:S04]  /*0080*/  LDG.E R2, desc[UR4][R2.64] ;  /* 0x0000000402027981 */ /* 0x002ea8000c1e1900 */
[----:B------:R-:W2:Y:S01]  /*0090*/  LDG.E R5, desc[UR4][R4.64] ;  /* 0x0000000404057981 */ /* 0x000ea2000c1e1900 */
[----:B---3--:R-:W-:-:S04]  /*00a0*/  IMAD.WIDE.U32 R6, R9, 0x4, R6 ;  /* 0x0000000409067825 */ /* 0x008fc800078e0006 */
[----:B--2---:R-:W-:-:S05]  /*00b0*/  FADD R9, R2, R5 ;  /* 0x0000000502097221 */ /* 0x004fca0000000000 */
[----:B------:R-:W-:Y:S01]  /*00c0*/  STG.E desc[UR4][R6.64], R9 ;  /* 0x0000000906007986 */ /* 0x000fe2000c101904 */
[----:B------:R-:W-:Y:S05]  /*00d0*/  EXIT ;  /* 0x000000000000794d */ /* 0x000fea0003800000 */
.L_x_0:
[----:B------:R-:W-:-:S00]  /*00e0*/  BRA `(.L_x_0) ;  /* 0xfffffffc00fc7947 */ /* 0x000fc0000383ffff */
[----:B------:R-:W-:-:S00]  /*00f0*/  NOP ;  /* 0x0000000000007918 */ /* 0x000fc00000000000 */
        /* <DEDUP_REMOVED lines=8> */
.L_x_2:


//--------------------- .text._Z5helloPcPi        --------------------------
	.section	.text._Z5helloPcPi,"ax",@progbits
	.align	128
        .global         _Z5helloPcPi
        .type           _Z5helloPcPi,@function
        .size           _Z5helloPcPi,(.L_x_3 - _Z5helloPcPi)
        .other          _Z5helloPcPi,@"STO_CUDA_ENTRY STV_DEFAULT"
_Z5helloPcPi:
.text._Z5helloPcPi:
[----:B------:R-:W-:Y:S01]  /*0000*/  LDC R1, c[0x0][0x37c] ;  /* 0x0000df00ff017b82 */ /* 0x000fe20000000800 */
[----:B------:R-:W0:Y:S07]  /*0010*/  S2R R5, SR_TID.X ;  /* 0x0000000000057919 */ /* 0x000e2e0000002100 */
[----:B------:R-:W1:Y:S01]  /*0020*/  LDC.64 R2, c[0x0][0x388] ;  /* 0x0000e200ff027b82 */ /* 0x000e620000000a00 */
[----:B------:R-:W0:Y:S01]  /*0030*/  LDCU.64 UR6, c[0x0][0x380] ;  /* 0x00007000ff0677ac */ /* 0x000e220008000a00 */
[----:B------:R-:W2:Y:S01]  /*0040*/  LDCU.64 UR4, c[0x0][0x358] ;  /* 0x00006b00ff0477ac */ /* 0x000ea20008000a00 */
[C---:B0-----:R-:W-:Y:S01]  /*0050*/  IADD3 R4, P0, PT, R5.reuse, UR6, RZ ;  /* 0x0000000605047c10 */ /* 0x041fe2000ff1e0ff */
[----:B-1----:R-:W-:-:S03]  /*0060*/  IMAD.WIDE.U32 R2, R5, 0x4, R2 ;  /* 0x0000000405027825 */ /* 0x002fc600078e0002 */
[----:B------:R-:W-:-:S03]  /*0070*/  IADD3.X R5, PT, PT, RZ, UR7, RZ, P0, !PT ;  /* 0x00000007ff057c10 */ /* 0x000fc600087fe4ff */
[----:B--2---:R-:W2:Y:S04]  /*0080*/  LDG.E.U8 R2, desc[UR4][R2.64] ;  /* 0x0000000402027981 */ /* 0x004ea8000c1e1100 */
[----:B------:R-:W2:Y:S02]  /*0090*/  LDG.E.U8 R7, desc[UR4][R4.64] ;  /* 0x0000000404077981 */ /* 0x000ea4000c1e1100 */
[----:B--2---:R-:W-:-:S05]  /*00a0*/  IADD3 R7, PT, PT, R2, R7, RZ ;  /* 0x0000000702077210 */ /* 0x004fca0007ffe0ff */
[----:B------:R-:W-:Y:S01]  /*00b0*/  STG.E.U8 desc[UR4][R4.64], R7 ;  /* 0x0000000704007986 */ /* 0x000fe2000c101104 */
[----:B------:R-:W-:Y:S05]  /*00c0*/  EXIT ;  /* 0x000000000000794d */ /* 0x000fea0003800000 */
.L_x_1:
        /* <DEDUP_REMOVED lines=11> */
.L_x_3:


//--------------------- .nv.shared.reserved.0     --------------------------
	.section	.nv.shared.reserved.0,"aw",@nobits
	.weak		__nv_reservedSMEM_offset_0_alias
	.size		__nv_reservedSMEM_offset_0_alias, 0, 64
	.other		__nv_reservedSMEM_offset_0_alias,@"STO_CUDA_RESERVED_SHARED STV_DEFAULT"
__nv_reservedSMEM_offset_0_alias:
	.zero		0
	.zero		64


//--------------------- .nv.constant0._Z6VecAddPfS_S_ --------------------------
	.section	.nv.constant0._Z6VecAddPfS_S_,"a",@progbits
	.sectionflags	@""
	.align	4
.nv.constant0._Z6VecAddPfS_S_:
	.zero		920


//--------------------- .nv.constant0._Z5helloPcPi --------------------------
	.section	.nv.constant0._Z5helloPcPi,"a",@progbits
	.sectionflags	@""
	.align	4
.nv.constant0._Z5helloPcPi:
	.zero		912


//--------------------- SYMBOLS --------------------------

	.type		.nv.reservedSmem.offset0,@object
	.size		.nv.reservedSmem.offset0,0x4
